//
// Generated by NVIDIA NVVM Compiler
//
// Compiler Build ID: CL-36424714
// Cuda compilation tools, release 13.0, V13.0.88
// Based on NVVM 20.0.0
//

.version 9.0
.target sm_100
.address_size 64

	// .globl	_Z13computeKernelP7nodeSOA

.visible .entry _Z13computeKernelP7nodeSOA(
	.param .u64 .ptr .align 1 _Z13computeKernelP7nodeSOA_param_0
)
{
	.reg .pred 	%p<2>;
	.reg .b32 	%r<6>;
	.reg .b64 	%rd<18>;
	.reg .b64 	%fd<3>;

	ld.param.u64 	%rd1, [_Z13computeKernelP7nodeSOA_param_0];
	mov.u32 	%r1, %tid.x;
	setp.gt.u32 	%p1, %r1, 99;
	@%p1 bra 	$L__BB0_2;
	cvta.to.global.u64 	%rd2, %rd1;
	mul.wide.u32 	%rd3, %r1, 16;
	add.s64 	%rd4, %rd2, %rd3;
	add.s32 	%r2, %r1, 1;
	ld.global.u64 	%rd5, [%rd4];
	cvta.to.global.u64 	%rd6, %rd5;
	mov.b32 	%r3, 0;
	st.global.u32 	[%rd6], %r3;
	ld.global.u64 	%rd7, [%rd4+8];
	cvta.to.global.u64 	%rd8, %rd7;
	mov.b64 	%rd9, 0;
	st.global.u64 	[%rd8], %rd9;
	ld.global.u64 	%rd10, [%rd4];
	cvta.to.global.u64 	%rd11, %rd10;
	st.global.u32 	[%rd11+4], %r2;
	cvt.rn.f64.u32 	%fd1, %r2;
	ld.global.u64 	%rd12, [%rd4+8];
	cvta.to.global.u64 	%rd13, %rd12;
	st.global.f64 	[%rd13+8], %fd1;
	shl.b32 	%r4, %r2, 2;
	ld.global.u64 	%rd14, [%rd4];
	cvta.to.global.u64 	%rd15, %rd14;
	st.global.u32 	[%rd15+8], %r4;
	shl.b32 	%r5, %r2, 3;
	cvt.rn.f64.u32 	%fd2, %r5;
	ld.global.u64 	%rd16, [%rd4+8];
	cvta.to.global.u64 	%rd17, %rd16;
	st.global.f64 	[%rd17+16], %fd2;
$L__BB0_2:
	ret;

}


// ===== COMPILED SASS (sm_100) =====

	.target	sm_100

	.elftype	@"ET_EXEC"


//--------------------- .note.nv.tkinfo           --------------------------
	.section	.note.nv.tkinfo,"",@"SHT_NOTE"
	.sectionflags	@"SHF_NOTE_NV_TKINFO"
	.tkinfo
        /*0018*/ 	.word	0x00000002
        /*0030*/ 	.string	""
        /*0030*/ 	.string	"ptxas"
        /*0030*/ 	.string	"Cuda compilation tools, release 13.0, V13.0.88"
        /*0030*/ 	.string	"Build cuda_13.0.r13.0/compiler.36424714_0"
        /*0030*/ 	.string	"-arch sm_100 -m 64 "



//--------------------- .note.nv.cuinfo           --------------------------
	.section	.note.nv.cuinfo,"",@"SHT_NOTE"
	.sectionflags	@"SHF_NOTE_NV_CUINFO"
        /*0018*/ 	.short	0x0002
        /*001a*/ 	.short	0x0064
        /*001c*/ 	.short	0x0082
	.zero		2


//--------------------- .nv.info                  --------------------------
	.section	.nv.info,"",@"SHT_CUDA_INFO"
	.align	4


	//----- nvinfo : EIATTR_REGCOUNT
	.align		4
        /*0000*/ 	.byte	0x04, 0x2f
        /*0002*/ 	.short	(.L_1 - .L_0)
	.align		4
.L_0:
        /*0004*/ 	.word	index@(_Z13computeKernelP7nodeSOA)
        /*0008*/ 	.word	0x00000018


	//----- nvinfo : EIATTR_FRAME_SIZE
	.align		4
.L_1:
        /*000c*/ 	.byte	0x04, 0x11
        /*000e*/ 	.short	(.L_3 - .L_2)
	.align		4
.L_2:
        /*0010*/ 	.word	index@(_Z13computeKernelP7nodeSOA)
        /*0014*/ 	.word	0x00000000


	//----- nvinfo : EIATTR_MIN_STACK_SIZE
	.align		4
.L_3:
        /*0018*/ 	.byte	0x04, 0x12
        /*001a*/ 	.short	(.L_5 - .L_4)
	.align		4
.L_4:
        /*001c*/ 	.word	index@(_Z13computeKernelP7nodeSOA)
        /*0020*/ 	.word	0x00000000
.L_5:


//--------------------- .nv.compat                --------------------------
	.section	.nv.compat,"",@"SHT_CUDA_COMPAT_INFO"
	.align	4
        /*0000*/ 	.byte	0x02, 0x09, 0x00, 0x00, 0x02, 0x02, 0x01, 0x00, 0x02, 0x05, 0x05, 0x00, 0x03, 0x07, 0x01, 0x01
        /*0010*/ 	.byte	0x02, 0x03, 0x00, 0x00, 0x02, 0x06, 0x01, 0x00, 0x04, 0x0b, 0x08, 0x00, 0x09, 0x00, 0x00, 0x00
        /*0020*/ 	.byte	0x00, 0x00, 0x00, 0x00


//--------------------- .nv.info._Z13computeKernelP7nodeSOA --------------------------
	.section	.nv.info._Z13computeKernelP7nodeSOA,"",@"SHT_CUDA_INFO"
	.sectionflags	@""
	.align	4


	//----- nvinfo : EIATTR_CUDA_API_VERSION
	.align		4
        /*0000*/ 	.byte	0x04, 0x37
        /*0002*/ 	.short	(.L_7 - .L_6)
.L_6:
        /*0004*/ 	.word	0x00000082


	//----- nvinfo : EIATTR_KPARAM_INFO
	.align		4
.L_7:
        /*0008*/ 	.byte	0x04, 0x17
        /*000a*/ 	.short	(.L_9 - .L_8)
.L_8:
        /*000c*/ 	.word	0x00000000
        /*0010*/ 	.short	0x0000
        /*0012*/ 	.short	0x0000
        /*0014*/ 	.byte	0x00, 0xf5, 0x21, 0x00


	//----- nvinfo : EIATTR_SPARSE_MMA_MASK
	.align		4
.L_9:
        /*0018*/ 	.byte	0x03, 0x50
        /*001a*/ 	.short	0x0000


	//----- nvinfo : EIATTR_MAXREG_COUNT
	.align		4
        /*001c*/ 	.byte	0x03, 0x1b
        /*001e*/ 	.short	0x00ff


	//----- nvinfo : EIATTR_MERCURY_ISA_VERSION
	.align		4
        /*0020*/ 	.byte	0x03, 0x5f
        /*0022*/ 	.short	0x0101


	//----- nvinfo : EIATTR_VRC_CTA_INIT_COUNT
	.align		4
        /*0024*/ 	.byte	0x02, 0x4a
	.zero		1
	.zero		1


	//----- nvinfo : EIATTR_EXIT_INSTR_OFFSETS
	.align		4
        /*0028*/ 	.byte	0x04, 0x1c
        /*002a*/ 	.short	(.L_11 - .L_10)


	//   ....[0]....
.L_10:
        /*002c*/ 	.word	0x00000030


	//   ....[1]....
        /*0030*/ 	.word	0x00000180


	//----- nvinfo : EIATTR_CBANK_PARAM_SIZE
	.align		4
.L_11:
        /*0034*/ 	.byte	0x03, 0x19
        /*0036*/ 	.short	0x0008


	//----- nvinfo : EIATTR_PARAM_CBANK
	.align		4
        /*0038*/ 	.byte	0x04, 0x0a
        /*003a*/ 	.short	(.L_13 - .L_12)
	.align		4
.L_12:
        /*003c*/ 	.word	index@(.nv.constant0._Z13computeKernelP7nodeSOA)
        /*0040*/ 	.short	0x0380
        /*0042*/ 	.short	0x0008


	//----- nvinfo : EIATTR_SW_WAR
	.align		4
.L_13:
        /*0044*/ 	.byte	0x04, 0x36
        /*0046*/ 	.short	(.L_15 - .L_14)
.L_14:
        /*0048*/ 	.word	0x00000008
.L_15:


//--------------------- .nv.callgraph             --------------------------
	.section	.nv.callgraph,"",@"SHT_CUDA_CALLGRAPH"
	.align	4
	.sectionentsize	8
	.align		4
        /*0000*/ 	.word	0x00000000
	.align		4
        /*0004*/ 	.word	0xffffffff
	.align		4
        /*0008*/ 	.word	0x00000000
	.align		4
        /*000c*/ 	.word	0xfffffffe
	.align		4
        /*0010*/ 	.word	0x00000000
	.align		4
        /*0014*/ 	.word	0xfffffffd
	.align		4
        /*0018*/ 	.word	0x00000000
	.align		4
        /*001c*/ 	.word	0xfffffffc


//--------------------- .text._Z13computeKernelP7nodeSOA --------------------------
	.section	.text._Z13computeKernelP7nodeSOA,"ax",@progbits
	.align	128
        .global         _Z13computeKernelP7nodeSOA
        .type           _Z13computeKernelP7nodeSOA,@function
        .size           _Z13computeKernelP7nodeSOA,(.L_x_1 - _Z13computeKernelP7nodeSOA)
        .other          _Z13computeKernelP7nodeSOA,@"STO_CUDA_ENTRY STV_DEFAULT"
_Z13computeKernelP7nodeSOA:
.text._Z13computeKernelP7nodeSOA:
[----:B------:R-:W-:Y:S01]  /*0000*/  LDC R1, c[0x0][0x37c] ;  /* 0x0000df00ff017b82 */ /* 0x000fe20000000800 */
[----:B------:R-:W0:Y:S02]  /*0010*/  S2R R19, SR_TID.X ;  /* 0x0000000000137919 */ /* 0x000e240000002100 */
[----:B0-----:R-:W-:-:S13]  /*0020*/  ISETP.GT.U32.AND P0, PT, R19, 0x63, PT ;  /* 0x000000631300780c */ /* 0x001fda0003f04070 */
[----:B------:R-:W-:Y:S05]  /*0030*/  @P0 EXIT ;  /* 0x000000000000094d */ /* 0x000fea0003800000 */
[----:B------:R-:W0:Y:S01]  /*0040*/  LDC.64 R2, c[0x0][0x380] ;  /* 0x0000e000ff027b82 */ /* 0x000e220000000a00 */
[----:B------:R-:W1:Y:S01]  /*0050*/  LDCU.64 UR4, c[0x0][0x358] ;  /* 0x00006b00ff0477ac */ /* 0x000e620008000a00 */
[----:B0-----:R-:W-:-:S05]  /*0060*/  IMAD.WIDE.U32 R2, R19, 0x10, R2 ;  /* 0x0000001013027825 */ /* 0x001fca00078e0002 */
[----:B-1----:R-:W2:Y:S04]  /*0070*/  LDG.E.64 R4, desc[UR4][R2.64] ;  /* 0x0000000402047981 */ /* 0x002ea8000c1e1b00 */
[----:B--2---:R0:W-:Y:S04]  /*0080*/  STG.E desc[UR4][R4.64], RZ ;  /* 0x000000ff04007986 */ /* 0x0041e8000c101904 */
[----:B------:R-:W2:Y:S01]  /*0090*/  LDG.E.64 R6, desc[UR4][R2.64+0x8] ;  /* 0x0000080402067981 */ /* 0x000ea2000c1e1b00 */
[----:B------:R-:W-:-:S03]  /*00a0*/  IADD3 R19, PT, PT, R19, 0x1, RZ ;  /* 0x0000000113137810 */ /* 0x000fc60007ffe0ff */
[----:B--2---:R-:W-:Y:S04]  /*00b0*/  STG.E.64 desc[UR4][R6.64], RZ ;  /* 0x000000ff06007986 */ /* 0x004fe8000c101b04 */
[----:B------:R-:W2:Y:S01]  /*00c0*/  LDG.E.64 R8, desc[UR4][R2.64] ;  /* 0x0000000402087981 */ /* 0x000ea2000c1e1b00 */
[----:B------:R-:W1:Y:S03]  /*00d0*/  I2F.F64.U32 R10, R19 ;  /* 0x00000013000a7312 */ /* 0x000e660000201800 */
[----:B--2---:R-:W-:Y:S04]  /*00e0*/  STG.E desc[UR4][R8.64+0x4], R19 ;  /* 0x0000041308007986 */ /* 0x004fe8000c101904 */
[----:B------:R-:W1:Y:S01]  /*00f0*/  LDG.E.64 R12, desc[UR4][R2.64+0x8] ;  /* 0x00000804020c7981 */ /* 0x000e62000c1e1b00 */
[----:B------:R-:W-:-:S03]  /*0100*/  SHF.L.U32 R21, R19, 0x2, RZ ;  /* 0x0000000213157819 */ /* 0x000fc600000006ff */
[----:B-1----:R-:W-:Y:S04]  /*0110*/  STG.E.64 desc[UR4][R12.64+0x8], R10 ;  /* 0x0000080a0c007986 */ /* 0x002fe8000c101b04 */
[----:B------:R-:W2:Y:S01]  /*0120*/  LDG.E.64 R14, desc[UR4][R2.64] ;  /* 0x00000004020e7981 */ /* 0x000ea2000c1e1b00 */
[----:B0-----:R-:W-:-:S06]  /*0130*/  SHF.L.U32 R4, R19, 0x3, RZ ;  /* 0x0000000313047819 */ /* 0x001fcc00000006ff */
[----:B------:R-:W0:Y:S01]  /*0140*/  I2F.F64.U32 R4, R4 ;  /* 0x0000000400047312 */ /* 0x000e220000201800 */
[----:B--2---:R-:W-:Y:S04]  /*0150*/  STG.E desc[UR4][R14.64+0x8], R21 ;  /* 0x000008150e007986 */ /* 0x004fe8000c101904 */
[----:B------:R-:W0:Y:S04]  /*0160*/  LDG.E.64 R16, desc[UR4][R2.64+0x8] ;  /* 0x0000080402107981 */ /* 0x000e28000c1e1b00 */
[----:B0-----:R-:W-:Y:S01]  /*0170*/  STG.E.64 desc[UR4][R16.64+0x10], R4 ;  /* 0x0000100410007986 */ /* 0x001fe2000c101b04 */
[----:B------:R-:W-:Y:S05]  /*0180*/  EXIT ;  /* 0x000000000000794d */ /* 0x000fea0003800000 */
.L_x_0:
[----:B------:R-:W-:-:S00]  /*0190*/  BRA `(.L_x_0) ;  /* 0xfffffffc00fc7947 */ /* 0x000fc0000383ffff */
[----:B------:R-:W-:-:S00]  /*01a0*/  NOP ;  /* 0x0000000000007918 */ /* 0x000fc00000000000 */
        /* <DEDUP_REMOVED lines=13> */
.L_x_1:


//--------------------- .nv.shared.reserved.0     --------------------------
	.section	.nv.shared.reserved.0,"aw",@nobits
	.weak		__nv_reservedSMEM_offset_0_alias
	.size		__nv_reservedSMEM_offset_0_alias, 0, 64
	.other		__nv_reservedSMEM_offset_0_alias,@"STO_CUDA_RESERVED_SHARED STV_DEFAULT"
__nv_reservedSMEM_offset_0_alias:
	.zero		0
	.zero		64


//--------------------- .nv.constant0._Z13computeKernelP7nodeSOA --------------------------
	.section	.nv.constant0._Z13computeKernelP7nodeSOA,"a",@progbits
	.sectionflags	@""
	.align	4
.nv.constant0._Z13computeKernelP7nodeSOA:
	.zero		904


//--------------------- SYMBOLS --------------------------

	.type		.nv.reservedSmem.offset0,@object
	.size		.nv.reservedSmem.offset0,0x4
